//
// Generated by NVIDIA NVVM Compiler
//
// Compiler Build ID: CL-36424714
// Cuda compilation tools, release 13.0, V13.0.88
// Based on NVVM 20.0.0
//

.version 9.0
.target sm_100
.address_size 64

	// .globl	_Z23code_without_divergencev

.visible .entry _Z23code_without_divergencev()
{


	ret;

}
	// .globl	_Z20code_with_divergencev
.visible .entry _Z20code_with_divergencev()
{


	ret;

}


// ===== COMPILED SASS (sm_100) =====

	.target	sm_100

	.elftype	@"ET_EXEC"


//--------------------- .note.nv.tkinfo           --------------------------
	.section	.note.nv.tkinfo,"",@"SHT_NOTE"
	.sectionflags	@"SHF_NOTE_NV_TKINFO"
	.tkinfo
        /*0018*/ 	.word	0x00000002
        /*0030*/ 	.string	""
        /*0030*/ 	.string	"ptxas"
        /*0030*/ 	.string	"Cuda compilation tools, release 13.0, V13.0.88"
        /*0030*/ 	.string	"Build cuda_13.0.r13.0/compiler.36424714_0"
        /*0030*/ 	.string	"-arch sm_100 -m 64 "



//--------------------- .note.nv.cuinfo           --------------------------
	.section	.note.nv.cuinfo,"",@"SHT_NOTE"
	.sectionflags	@"SHF_NOTE_NV_CUINFO"
        /*0018*/ 	.short	0x0002
        /*001a*/ 	.short	0x0064
        /*001c*/ 	.short	0x0082
	.zero		2


//--------------------- .nv.info                  --------------------------
	.section	.nv.info,"",@"SHT_CUDA_INFO"
	.align	4


	//----- nvinfo : EIATTR_REGCOUNT
	.align		4
        /*0000*/ 	.byte	0x04, 0x2f
        /*0002*/ 	.short	(.L_1 - .L_0)
	.align		4
.L_0:
        /*0004*/ 	.word	index@(_Z23code_without_divergencev)
        /*0008*/ 	.word	0x00000004


	//----- nvinfo : EIATTR_FRAME_SIZE
	.align		4
.L_1:
        /*000c*/ 	.byte	0x04, 0x11
        /*000e*/ 	.short	(.L_3 - .L_2)
	.align		4
.L_2:
        /*0010*/ 	.word	index@(_Z23code_without_divergencev)
        /*0014*/ 	.word	0x00000000


	//----- nvinfo : EIATTR_REGCOUNT
	.align		4
.L_3:
        /*0018*/ 	.byte	0x04, 0x2f
        /*001a*/ 	.short	(.L_5 - .L_4)
	.align		4
.L_4:
        /*001c*/ 	.word	index@(_Z20code_with_divergencev)
        /*0020*/ 	.word	0x00000004


	//----- nvinfo : EIATTR_FRAME_SIZE
	.align		4
.L_5:
        /*0024*/ 	.byte	0x04, 0x11
        /*0026*/ 	.short	(.L_7 - .L_6)
	.align		4
.L_6:
        /*0028*/ 	.word	index@(_Z20code_with_divergencev)
        /*002c*/ 	.word	0x00000000


	//----- nvinfo : EIATTR_MIN_STACK_SIZE
	.align		4
.L_7:
        /*0030*/ 	.byte	0x04, 0x12
        /*0032*/ 	.short	(.L_9 - .L_8)
	.align		4
.L_8:
        /*0034*/ 	.word	index@(_Z20code_with_divergencev)
        /*0038*/ 	.word	0x00000000


	//----- nvinfo : EIATTR_MIN_STACK_SIZE
	.align		4
.L_9:
        /*003c*/ 	.byte	0x04, 0x12
        /*003e*/ 	.short	(.L_11 - .L_10)
	.align		4
.L_10:
        /*0040*/ 	.word	index@(_Z23code_without_divergencev)
        /*0044*/ 	.word	0x00000000
.L_11:


//--------------------- .nv.compat                --------------------------
	.section	.nv.compat,"",@"SHT_CUDA_COMPAT_INFO"
	.align	4
        /*0000*/ 	.byte	0x02, 0x09, 0x00, 0x00, 0x02, 0x02, 0x01, 0x00, 0x02, 0x05, 0x05, 0x00, 0x03, 0x07, 0x01, 0x01
        /*0010*/ 	.byte	0x02, 0x03, 0x00, 0x00, 0x02, 0x06, 0x01, 0x00, 0x04, 0x0b, 0x08, 0x00, 0x09, 0x00, 0x00, 0x00
        /*0020*/ 	.byte	0x00, 0x00, 0x00, 0x00


//--------------------- .nv.info._Z20code_with_divergencev --------------------------
	.section	.nv.info._Z20code_with_divergencev,"",@"SHT_CUDA_INFO"
	.sectionflags	@""
	.align	4


	//----- nvinfo : EIATTR_CUDA_API_VERSION
	.align		4
        /*0000*/ 	.byte	0x04, 0x37
        /*0002*/ 	.short	(.L_13 - .L_12)
.L_12:
        /*0004*/ 	.word	0x00000082


	//----- nvinfo : EIATTR_SPARSE_MMA_MASK
	.align		4
.L_13:
        /*0008*/ 	.byte	0x03, 0x50
        /*000a*/ 	.short	0x0000


	//----- nvinfo : EIATTR_MAXREG_COUNT
	.align		4
        /*000c*/ 	.byte	0x03, 0x1b
        /*000e*/ 	.short	0x00ff


	//----- nvinfo : EIATTR_MERCURY_ISA_VERSION
	.align		4
        /*0010*/ 	.byte	0x03, 0x5f
        /*0012*/ 	.short	0x0101


	//----- nvinfo : EIATTR_VRC_CTA_INIT_COUNT
	.align		4
        /*0014*/ 	.byte	0x02, 0x4a
	.zero		1
	.zero		1


	//----- nvinfo : EIATTR_EXIT_INSTR_OFFSETS
	.align		4
        /*0018*/ 	.byte	0x04, 0x1c
        /*001a*/ 	.short	(.L_15 - .L_14)


	//   ....[0]....
.L_14:
        /*001c*/ 	.word	0x00000010


	//----- nvinfo : EIATTR_SW_WAR
	.align		4
.L_15:
        /*0020*/ 	.byte	0x04, 0x36
        /*0022*/ 	.short	(.L_17 - .L_16)
.L_16:
        /*0024*/ 	.word	0x00000008
.L_17:


//--------------------- .nv.info._Z23code_without_divergencev --------------------------
	.section	.nv.info._Z23code_without_divergencev,"",@"SHT_CUDA_INFO"
	.sectionflags	@""
	.align	4


	//----- nvinfo : EIATTR_CUDA_API_VERSION
	.align		4
        /*0000*/ 	.byte	0x04, 0x37
        /*0002*/ 	.short	(.L_19 - .L_18)
.L_18:
        /*0004*/ 	.word	0x00000082


	//----- nvinfo : EIATTR_SPARSE_MMA_MASK
	.align		4
.L_19:
        /*0008*/ 	.byte	0x03, 0x50
        /*000a*/ 	.short	0x0000


	//----- nvinfo : EIATTR_MAXREG_COUNT
	.align		4
        /*000c*/ 	.byte	0x03, 0x1b
        /*000e*/ 	.short	0x00ff


	//----- nvinfo : EIATTR_MERCURY_ISA_VERSION
	.align		4
        /*0010*/ 	.byte	0x03, 0x5f
        /*0012*/ 	.short	0x0101


	//----- nvinfo : EIATTR_VRC_CTA_INIT_COUNT
	.align		4
        /*0014*/ 	.byte	0x02, 0x4a
	.zero		1
	.zero		1


	//----- nvinfo : EIATTR_EXIT_INSTR_OFFSETS
	.align		4
        /*0018*/ 	.byte	0x04, 0x1c
        /*001a*/ 	.short	(.L_21 - .L_20)


	//   ....[0]....
.L_20:
        /*001c*/ 	.word	0x00000010


	//----- nvinfo : EIATTR_SW_WAR
	.align		4
.L_21:
        /*0020*/ 	.byte	0x04, 0x36
        /*0022*/ 	.short	(.L_23 - .L_22)
.L_22:
        /*0024*/ 	.word	0x00000008
.L_23:


//--------------------- .nv.callgraph             --------------------------
	.section	.nv.callgraph,"",@"SHT_CUDA_CALLGRAPH"
	.align	4
	.sectionentsize	8
	.align		4
        /*0000*/ 	.word	0x00000000
	.align		4
        /*0004*/ 	.word	0xffffffff
	.align		4
        /*0008*/ 	.word	0x00000000
	.align		4
        /*000c*/ 	.word	0xfffffffe
	.align		4
        /*0010*/ 	.word	0x00000000
	.align		4
        /*0014*/ 	.word	0xfffffffd
	.align		4
        /*0018*/ 	.word	0x00000000
	.align		4
        /*001c*/ 	.word	0xfffffffc


//--------------------- .text._Z20code_with_divergencev --------------------------
	.section	.text._Z20code_with_divergencev,"ax",@progbits
	.align	128
        .global         _Z20code_with_divergencev
        .type           _Z20code_with_divergencev,@function
        .size           _Z20code_with_divergencev,(.L_x_2 - _Z20code_with_divergencev)
        .other          _Z20code_with_divergencev,@"STO_CUDA_ENTRY STV_DEFAULT"
_Z20code_with_divergencev:
.text._Z20code_with_divergencev:
[----:B------:R-:W-:Y:S01]  /*0000*/  LDC R1, c[0x0][0x37c] ;  /* 0x0000df00ff017b82 */ /* 0x000fe20000000800 */
[----:B------:R-:W-:Y:S05]  /*0010*/  EXIT ;  /* 0x000000000000794d */ /* 0x000fea0003800000 */
.L_x_0:
[----:B------:R-:W-:-:S00]  /*0020*/  BRA `(.L_x_0) ;  /* 0xfffffffc00fc7947 */ /* 0x000fc0000383ffff */
[----:B------:R-:W-:-:S00]  /*0030*/  NOP ;  /* 0x0000000000007918 */ /* 0x000fc00000000000 */
        /* <DEDUP_REMOVED lines=12> */
.L_x_2:


//--------------------- .text._Z23code_without_divergencev --------------------------
	.section	.text._Z23code_without_divergencev,"ax",@progbits
	.align	128
        .global         _Z23code_without_divergencev
        .type           _Z23code_without_divergencev,@function
        .size           _Z23code_without_divergencev,(.L_x_3 - _Z23code_without_divergencev)
        .other          _Z23code_without_divergencev,@"STO_CUDA_ENTRY STV_DEFAULT"
_Z23code_without_divergencev:
.text._Z23code_without_divergencev:
[----:B------:R-:W-:Y:S01]  /*0000*/  LDC R1, c[0x0][0x37c] ;  /* 0x0000df00ff017b82 */ /* 0x000fe20000000800 */
[----:B------:R-:W-:Y:S05]  /*0010*/  EXIT ;  /* 0x000000000000794d */ /* 0x000fea0003800000 */
.L_x_1:
        /* <DEDUP_REMOVED lines=14> */
.L_x_3:


//--------------------- .nv.shared.reserved.0     --------------------------
	.section	.nv.shared.reserved.0,"aw",@nobits
	.weak		__nv_reservedSMEM_offset_0_alias
	.size		__nv_reservedSMEM_offset_0_alias, 0, 64
	.other		__nv_reservedSMEM_offset_0_alias,@"STO_CUDA_RESERVED_SHARED STV_DEFAULT"
__nv_reservedSMEM_offset_0_alias:
	.zero		0
	.zero		64


//--------------------- .nv.constant0._Z20code_with_divergencev --------------------------
	.section	.nv.constant0._Z20code_with_divergencev,"a",@progbits
	.sectionflags	@""
	.align	4
.nv.constant0._Z20code_with_divergencev:
	.zero		896


//--------------------- .nv.constant0._Z23code_without_divergencev --------------------------
	.section	.nv.constant0._Z23code_without_divergencev,"a",@progbits
	.sectionflags	@""
	.align	4
.nv.constant0._Z23code_without_divergencev:
	.zero		896


//--------------------- SYMBOLS --------------------------

	.type		.nv.reservedSmem.offset0,@object
	.size		.nv.reservedSmem.offset0,0x4
